//
// Generated by NVIDIA NVVM Compiler
//
// Compiler Build ID: CL-36424714
// Cuda compilation tools, release 13.0, V13.0.88
// Based on NVVM 20.0.0
//

.version 9.0
.target sm_100
.address_size 64

	// .globl	_Z28multiplyMatrices_cuda_kernelPdS_S_jjj

.visible .entry _Z28multiplyMatrices_cuda_kernelPdS_S_jjj(
	.param .u64 .ptr .align 1 _Z28multiplyMatrices_cuda_kernelPdS_S_jjj_param_0,
	.param .u64 .ptr .align 1 _Z28multiplyMatrices_cuda_kernelPdS_S_jjj_param_1,
	.param .u64 .ptr .align 1 _Z28multiplyMatrices_cuda_kernelPdS_S_jjj_param_2,
	.param .u32 _Z28multiplyMatrices_cuda_kernelPdS_S_jjj_param_3,
	.param .u32 _Z28multiplyMatrices_cuda_kernelPdS_S_jjj_param_4,
	.param .u32 _Z28multiplyMatrices_cuda_kernelPdS_S_jjj_param_5
)
{
	.reg .pred 	%p<13>;
	.reg .b32 	%r<94>;
	.reg .b64 	%rd<70>;
	.reg .b64 	%fd<56>;

	ld.param.u64 	%rd5, [_Z28multiplyMatrices_cuda_kernelPdS_S_jjj_param_0];
	ld.param.u64 	%rd6, [_Z28multiplyMatrices_cuda_kernelPdS_S_jjj_param_1];
	ld.param.u64 	%rd4, [_Z28multiplyMatrices_cuda_kernelPdS_S_jjj_param_2];
	ld.param.u32 	%r46, [_Z28multiplyMatrices_cuda_kernelPdS_S_jjj_param_3];
	ld.param.u32 	%r44, [_Z28multiplyMatrices_cuda_kernelPdS_S_jjj_param_4];
	ld.param.u32 	%r47, [_Z28multiplyMatrices_cuda_kernelPdS_S_jjj_param_5];
	cvta.to.global.u64 	%rd1, %rd6;
	cvta.to.global.u64 	%rd2, %rd5;
	mov.u32 	%r48, %ctaid.x;
	mov.u32 	%r49, %ntid.x;
	mov.u32 	%r50, %tid.x;
	mad.lo.s32 	%r1, %r48, %r49, %r50;
	mov.u32 	%r51, %ctaid.y;
	mov.u32 	%r52, %ntid.y;
	mul.lo.s32 	%r2, %r51, %r52;
	mov.u32 	%r3, %tid.y;
	add.s32 	%r53, %r2, %r3;
	setp.ge.u32 	%p1, %r1, %r46;
	setp.ge.u32 	%p2, %r53, %r47;
	or.pred  	%p3, %p1, %p2;
	@%p3 bra 	$L__BB0_13;
	cvta.to.global.u64 	%rd7, %rd4;
	mad.lo.s32 	%r54, %r47, %r1, %r53;
	mul.wide.u32 	%rd8, %r54, 8;
	add.s64 	%rd3, %rd7, %rd8;
	mov.b64 	%rd9, 0;
	st.global.u64 	[%rd3], %rd9;
	setp.eq.s32 	%p4, %r44, 0;
	@%p4 bra 	$L__BB0_13;
	mul.lo.s32 	%r5, %r44, %r1;
	and.b32  	%r6, %r44, 7;
	setp.lt.u32 	%p5, %r44, 8;
	mov.b32 	%r92, 0;
	mov.f64 	%fd53, 0d0000000000000000;
	@%p5 bra 	$L__BB0_5;
	and.b32  	%r92, %r44, -8;
	neg.s32 	%r90, %r92;
	add.s32 	%r56, %r3, %r47;
	add.s32 	%r89, %r56, %r2;
	shl.b32 	%r10, %r47, 3;
	shl.b32 	%r57, %r47, 1;
	add.s32 	%r88, %r53, %r57;
	mad.lo.s32 	%r87, %r47, 3, %r53;
	shl.b32 	%r58, %r47, 2;
	add.s32 	%r86, %r53, %r58;
	mad.lo.s32 	%r85, %r47, 5, %r53;
	mad.lo.s32 	%r84, %r47, 6, %r53;
	mad.lo.s32 	%r83, %r47, 7, %r53;
	add.s32 	%r81, %r5, 3;
	mov.f64 	%fd53, 0d0000000000000000;
	mov.u32 	%r82, %r53;
$L__BB0_4:
	.pragma "nounroll";
	add.s32 	%r59, %r81, -3;
	mul.wide.u32 	%rd10, %r59, 8;
	add.s64 	%rd11, %rd2, %rd10;
	ld.global.f64 	%fd10, [%rd11];
	mul.wide.u32 	%rd12, %r82, 8;
	add.s64 	%rd13, %rd1, %rd12;
	ld.global.f64 	%fd11, [%rd13];
	fma.rn.f64 	%fd12, %fd10, %fd11, %fd53;
	st.global.f64 	[%rd3], %fd12;
	add.s32 	%r60, %r81, -2;
	mul.wide.u32 	%rd14, %r60, 8;
	add.s64 	%rd15, %rd2, %rd14;
	ld.global.f64 	%fd13, [%rd15];
	mul.wide.u32 	%rd16, %r89, 8;
	add.s64 	%rd17, %rd1, %rd16;
	ld.global.f64 	%fd14, [%rd17];
	fma.rn.f64 	%fd15, %fd13, %fd14, %fd12;
	st.global.f64 	[%rd3], %fd15;
	add.s32 	%r61, %r81, -1;
	mul.wide.u32 	%rd18, %r61, 8;
	add.s64 	%rd19, %rd2, %rd18;
	ld.global.f64 	%fd16, [%rd19];
	mul.wide.u32 	%rd20, %r88, 8;
	add.s64 	%rd21, %rd1, %rd20;
	ld.global.f64 	%fd17, [%rd21];
	fma.rn.f64 	%fd18, %fd16, %fd17, %fd15;
	st.global.f64 	[%rd3], %fd18;
	add.s32 	%r62, %r81, 4;
	mul.wide.u32 	%rd22, %r81, 8;
	add.s64 	%rd23, %rd2, %rd22;
	ld.global.f64 	%fd19, [%rd23];
	mul.wide.u32 	%rd24, %r87, 8;
	add.s64 	%rd25, %rd1, %rd24;
	ld.global.f64 	%fd20, [%rd25];
	fma.rn.f64 	%fd21, %fd19, %fd20, %fd18;
	st.global.f64 	[%rd3], %fd21;
	add.s32 	%r63, %r81, 1;
	mul.wide.u32 	%rd26, %r63, 8;
	add.s64 	%rd27, %rd2, %rd26;
	ld.global.f64 	%fd22, [%rd27];
	mul.wide.u32 	%rd28, %r86, 8;
	add.s64 	%rd29, %rd1, %rd28;
	ld.global.f64 	%fd23, [%rd29];
	fma.rn.f64 	%fd24, %fd22, %fd23, %fd21;
	st.global.f64 	[%rd3], %fd24;
	add.s32 	%r64, %r81, 2;
	mul.wide.u32 	%rd30, %r64, 8;
	add.s64 	%rd31, %rd2, %rd30;
	ld.global.f64 	%fd25, [%rd31];
	mul.wide.u32 	%rd32, %r85, 8;
	add.s64 	%rd33, %rd1, %rd32;
	ld.global.f64 	%fd26, [%rd33];
	fma.rn.f64 	%fd27, %fd25, %fd26, %fd24;
	st.global.f64 	[%rd3], %fd27;
	add.s32 	%r65, %r81, 3;
	mul.wide.u32 	%rd34, %r65, 8;
	add.s64 	%rd35, %rd2, %rd34;
	ld.global.f64 	%fd28, [%rd35];
	mul.wide.u32 	%rd36, %r84, 8;
	add.s64 	%rd37, %rd1, %rd36;
	ld.global.f64 	%fd29, [%rd37];
	fma.rn.f64 	%fd30, %fd28, %fd29, %fd27;
	st.global.f64 	[%rd3], %fd30;
	mul.wide.u32 	%rd38, %r62, 8;
	add.s64 	%rd39, %rd2, %rd38;
	ld.global.f64 	%fd31, [%rd39];
	mul.wide.u32 	%rd40, %r83, 8;
	add.s64 	%rd41, %rd1, %rd40;
	ld.global.f64 	%fd32, [%rd41];
	fma.rn.f64 	%fd53, %fd31, %fd32, %fd30;
	st.global.f64 	[%rd3], %fd53;
	add.s32 	%r90, %r90, 8;
	add.s32 	%r89, %r89, %r10;
	add.s32 	%r88, %r88, %r10;
	add.s32 	%r87, %r87, %r10;
	add.s32 	%r86, %r86, %r10;
	add.s32 	%r85, %r85, %r10;
	add.s32 	%r84, %r84, %r10;
	add.s32 	%r83, %r83, %r10;
	add.s32 	%r82, %r82, %r10;
	add.s32 	%r81, %r81, 8;
	setp.ne.s32 	%p6, %r90, 0;
	@%p6 bra 	$L__BB0_4;
$L__BB0_5:
	setp.eq.s32 	%p7, %r6, 0;
	@%p7 bra 	$L__BB0_13;
	and.b32  	%r39, %r44, 3;
	setp.lt.u32 	%p8, %r6, 4;
	@%p8 bra 	$L__BB0_8;
	add.s32 	%r66, %r92, %r5;
	mul.wide.u32 	%rd42, %r66, 8;
	add.s64 	%rd43, %rd2, %rd42;
	ld.global.f64 	%fd33, [%rd43];
	mad.lo.s32 	%r67, %r92, %r47, %r53;
	mul.wide.u32 	%rd44, %r67, 8;
	add.s64 	%rd45, %rd1, %rd44;
	ld.global.f64 	%fd34, [%rd45];
	fma.rn.f64 	%fd35, %fd33, %fd34, %fd53;
	st.global.f64 	[%rd3], %fd35;
	add.s32 	%r68, %r66, 1;
	mul.wide.u32 	%rd46, %r68, 8;
	add.s64 	%rd47, %rd2, %rd46;
	ld.global.f64 	%fd36, [%rd47];
	add.s32 	%r69, %r67, %r47;
	mul.wide.u32 	%rd48, %r69, 8;
	add.s64 	%rd49, %rd1, %rd48;
	ld.global.f64 	%fd37, [%rd49];
	fma.rn.f64 	%fd38, %fd36, %fd37, %fd35;
	st.global.f64 	[%rd3], %fd38;
	add.s32 	%r70, %r66, 2;
	mul.wide.u32 	%rd50, %r70, 8;
	add.s64 	%rd51, %rd2, %rd50;
	ld.global.f64 	%fd39, [%rd51];
	add.s32 	%r71, %r69, %r47;
	mul.wide.u32 	%rd52, %r71, 8;
	add.s64 	%rd53, %rd1, %rd52;
	ld.global.f64 	%fd40, [%rd53];
	fma.rn.f64 	%fd41, %fd39, %fd40, %fd38;
	st.global.f64 	[%rd3], %fd41;
	add.s32 	%r72, %r66, 3;
	mul.wide.u32 	%rd54, %r72, 8;
	add.s64 	%rd55, %rd2, %rd54;
	ld.global.f64 	%fd42, [%rd55];
	add.s32 	%r73, %r71, %r47;
	mul.wide.u32 	%rd56, %r73, 8;
	add.s64 	%rd57, %rd1, %rd56;
	ld.global.f64 	%fd43, [%rd57];
	fma.rn.f64 	%fd53, %fd42, %fd43, %fd41;
	st.global.f64 	[%rd3], %fd53;
	add.s32 	%r92, %r92, 4;
$L__BB0_8:
	setp.eq.s32 	%p9, %r39, 0;
	@%p9 bra 	$L__BB0_13;
	setp.eq.s32 	%p10, %r39, 1;
	@%p10 bra 	$L__BB0_11;
	add.s32 	%r74, %r92, %r5;
	mul.wide.u32 	%rd58, %r74, 8;
	add.s64 	%rd59, %rd2, %rd58;
	ld.global.f64 	%fd44, [%rd59];
	mad.lo.s32 	%r75, %r92, %r47, %r53;
	mul.wide.u32 	%rd60, %r75, 8;
	add.s64 	%rd61, %rd1, %rd60;
	ld.global.f64 	%fd45, [%rd61];
	fma.rn.f64 	%fd46, %fd44, %fd45, %fd53;
	st.global.f64 	[%rd3], %fd46;
	add.s32 	%r76, %r74, 1;
	mul.wide.u32 	%rd62, %r76, 8;
	add.s64 	%rd63, %rd2, %rd62;
	ld.global.f64 	%fd47, [%rd63];
	add.s32 	%r77, %r75, %r47;
	mul.wide.u32 	%rd64, %r77, 8;
	add.s64 	%rd65, %rd1, %rd64;
	ld.global.f64 	%fd48, [%rd65];
	fma.rn.f64 	%fd53, %fd47, %fd48, %fd46;
	st.global.f64 	[%rd3], %fd53;
	add.s32 	%r92, %r92, 2;
$L__BB0_11:
	and.b32  	%r78, %r44, 1;
	setp.eq.b32 	%p11, %r78, 1;
	not.pred 	%p12, %p11;
	@%p12 bra 	$L__BB0_13;
	add.s32 	%r79, %r92, %r5;
	mul.wide.u32 	%rd66, %r79, 8;
	add.s64 	%rd67, %rd2, %rd66;
	ld.global.f64 	%fd49, [%rd67];
	mad.lo.s32 	%r80, %r92, %r47, %r53;
	mul.wide.u32 	%rd68, %r80, 8;
	add.s64 	%rd69, %rd1, %rd68;
	ld.global.f64 	%fd50, [%rd69];
	fma.rn.f64 	%fd51, %fd49, %fd50, %fd53;
	st.global.f64 	[%rd3], %fd51;
$L__BB0_13:
	ret;

}


// ===== COMPILED SASS (sm_100) =====

	.target	sm_100

	.elftype	@"ET_EXEC"


//--------------------- .note.nv.tkinfo           --------------------------
	.section	.note.nv.tkinfo,"",@"SHT_NOTE"
	.sectionflags	@"SHF_NOTE_NV_TKINFO"
	.tkinfo
        /*0018*/ 	.word	0x00000002
        /*0030*/ 	.string	""
        /*0030*/ 	.string	"ptxas"
        /*0030*/ 	.string	"Cuda compilation tools, release 13.0, V13.0.88"
        /*0030*/ 	.string	"Build cuda_13.0.r13.0/compiler.36424714_0"
        /*0030*/ 	.string	"-arch sm_100 -m 64 "



//--------------------- .note.nv.cuinfo           --------------------------
	.section	.note.nv.cuinfo,"",@"SHT_NOTE"
	.sectionflags	@"SHF_NOTE_NV_CUINFO"
        /*0018*/ 	.short	0x0002
        /*001a*/ 	.short	0x0064
        /*001c*/ 	.short	0x0082
	.zero		2


//--------------------- .nv.info                  --------------------------
	.section	.nv.info,"",@"SHT_CUDA_INFO"
	.align	4


	//----- nvinfo : EIATTR_REGCOUNT
	.align		4
        /*0000*/ 	.byte	0x04, 0x2f
        /*0002*/ 	.short	(.L_1 - .L_0)
	.align		4
.L_0:
        /*0004*/ 	.word	index@(_Z28multiplyMatrices_cuda_kernelPdS_S_jjj)
        /*0008*/ 	.word	0x00000020


	//----- nvinfo : EIATTR_FRAME_SIZE
	.align		4
.L_1:
        /*000c*/ 	.byte	0x04, 0x11
        /*000e*/ 	.short	(.L_3 - .L_2)
	.align		4
.L_2:
        /*0010*/ 	.word	index@(_Z28multiplyMatrices_cuda_kernelPdS_S_jjj)
        /*0014*/ 	.word	0x00000000


	//----- nvinfo : EIATTR_MIN_STACK_SIZE
	.align		4
.L_3:
        /*0018*/ 	.byte	0x04, 0x12
        /*001a*/ 	.short	(.L_5 - .L_4)
	.align		4
.L_4:
        /*001c*/ 	.word	index@(_Z28multiplyMatrices_cuda_kernelPdS_S_jjj)
        /*0020*/ 	.word	0x00000000
.L_5:


//--------------------- .nv.compat                --------------------------
	.section	.nv.compat,"",@"SHT_CUDA_COMPAT_INFO"
	.align	4
        /*0000*/ 	.byte	0x02, 0x09, 0x00, 0x00, 0x02, 0x02, 0x01, 0x00, 0x02, 0x05, 0x05, 0x00, 0x03, 0x07, 0x01, 0x01
        /*0010*/ 	.byte	0x02, 0x03, 0x00, 0x00, 0x02, 0x06, 0x01, 0x00, 0x04, 0x0b, 0x08, 0x00, 0x01, 0x00, 0x00, 0x00
        /*0020*/ 	.byte	0x00, 0x00, 0x00, 0x00


//--------------------- .nv.info._Z28multiplyMatrices_cuda_kernelPdS_S_jjj --------------------------
	.section	.nv.info._Z28multiplyMatrices_cuda_kernelPdS_S_jjj,"",@"SHT_CUDA_INFO"
	.sectionflags	@""
	.align	4


	//----- nvinfo : EIATTR_CUDA_API_VERSION
	.align		4
        /*0000*/ 	.byte	0x04, 0x37
        /*0002*/ 	.short	(.L_7 - .L_6)
.L_6:
        /*0004*/ 	.word	0x00000082


	//----- nvinfo : EIATTR_KPARAM_INFO
	.align		4
.L_7:
        /*0008*/ 	.byte	0x04, 0x17
        /*000a*/ 	.short	(.L_9 - .L_8)
.L_8:
        /*000c*/ 	.word	0x00000000
        /*0010*/ 	.short	0x0005
        /*0012*/ 	.short	0x0020
        /*0014*/ 	.byte	0x00, 0xf0, 0x11, 0x00


	//----- nvinfo : EIATTR_KPARAM_INFO
	.align		4
.L_9:
        /*0018*/ 	.byte	0x04, 0x17
        /*001a*/ 	.short	(.L_11 - .L_10)
.L_10:
        /*001c*/ 	.word	0x00000000
        /*0020*/ 	.short	0x0004
        /*0022*/ 	.short	0x001c
        /*0024*/ 	.byte	0x00, 0xf0, 0x11, 0x00


	//----- nvinfo : EIATTR_KPARAM_INFO
	.align		4
.L_11:
        /*0028*/ 	.byte	0x04, 0x17
        /*002a*/ 	.short	(.L_13 - .L_12)
.L_12:
        /*002c*/ 	.word	0x00000000
        /*0030*/ 	.short	0x0003
        /*0032*/ 	.short	0x0018
        /*0034*/ 	.byte	0x00, 0xf0, 0x11, 0x00


	//----- nvinfo : EIATTR_KPARAM_INFO
	.align		4
.L_13:
        /*0038*/ 	.byte	0x04, 0x17
        /*003a*/ 	.short	(.L_15 - .L_14)
.L_14:
        /*003c*/ 	.word	0x00000000
        /*0040*/ 	.short	0x0002
        /*0042*/ 	.short	0x0010
        /*0044*/ 	.byte	0x00, 0xf5, 0x21, 0x00


	//----- nvinfo : EIATTR_KPARAM_INFO
	.align		4
.L_15:
        /*0048*/ 	.byte	0x04, 0x17
        /*004a*/ 	.short	(.L_17 - .L_16)
.L_16:
        /*004c*/ 	.word	0x00000000
        /*0050*/ 	.short	0x0001
        /*0052*/ 	.short	0x0008
        /*0054*/ 	.byte	0x00, 0xf5, 0x21, 0x00


	//----- nvinfo : EIATTR_KPARAM_INFO
	.align		4
.L_17:
        /*0058*/ 	.byte	0x04, 0x17
        /*005a*/ 	.short	(.L_19 - .L_18)
.L_18:
        /*005c*/ 	.word	0x00000000
        /*0060*/ 	.short	0x0000
        /*0062*/ 	.short	0x0000
        /*0064*/ 	.byte	0x00, 0xf5, 0x21, 0x00


	//----- nvinfo : EIATTR_SPARSE_MMA_MASK
	.align		4
.L_19:
        /*0068*/ 	.byte	0x03, 0x50
        /*006a*/ 	.short	0x0000


	//----- nvinfo : EIATTR_MAXREG_COUNT
	.align		4
        /*006c*/ 	.byte	0x03, 0x1b
        /*006e*/ 	.short	0x00ff


	//----- nvinfo : EIATTR_MERCURY_ISA_VERSION
	.align		4
        /*0070*/ 	.byte	0x03, 0x5f
        /*0072*/ 	.short	0x0101


	//----- nvinfo : EIATTR_VRC_CTA_INIT_COUNT
	.align		4
        /*0074*/ 	.byte	0x02, 0x4a
	.zero		1
	.zero		1


	//----- nvinfo : EIATTR_EXIT_INSTR_OFFSETS
	.align		4
        /*0078*/ 	.byte	0x04, 0x1c
        /*007a*/ 	.short	(.L_21 - .L_20)


	//   ....[0]....
.L_20:
        /*007c*/ 	.word	0x000000e0


	//   ....[1]....
        /*0080*/ 	.word	0x00000160


	//   ....[2]....
        /*0084*/ 	.word	0x000006e0


	//   ....[3]....
        /*0088*/ 	.word	0x00000960


	//   ....[4]....
        /*008c*/ 	.word	0x00000ae0


	//   ....[5]....
        /*0090*/ 	.word	0x00000b90


	//----- nvinfo : EIATTR_CBANK_PARAM_SIZE
	.align		4
.L_21:
        /*0094*/ 	.byte	0x03, 0x19
        /*0096*/ 	.short	0x0024


	//----- nvinfo : EIATTR_PARAM_CBANK
	.align		4
        /*0098*/ 	.byte	0x04, 0x0a
        /*009a*/ 	.short	(.L_23 - .L_22)
	.align		4
.L_22:
        /*009c*/ 	.word	index@(.nv.constant0._Z28multiplyMatrices_cuda_kernelPdS_S_jjj)
        /*00a0*/ 	.short	0x0380
        /*00a2*/ 	.short	0x0024


	//----- nvinfo : EIATTR_SW_WAR
	.align		4
.L_23:
        /*00a4*/ 	.byte	0x04, 0x36
        /*00a6*/ 	.short	(.L_25 - .L_24)
.L_24:
        /*00a8*/ 	.word	0x00000008
.L_25:


//--------------------- .nv.callgraph             --------------------------
	.section	.nv.callgraph,"",@"SHT_CUDA_CALLGRAPH"
	.align	4
	.sectionentsize	8
	.align		4
        /*0000*/ 	.word	0x00000000
	.align		4
        /*0004*/ 	.word	0xffffffff
	.align		4
        /*0008*/ 	.word	0x00000000
	.align		4
        /*000c*/ 	.word	0xfffffffe
	.align		4
        /*0010*/ 	.word	0x00000000
	.align		4
        /*0014*/ 	.word	0xfffffffd
	.align		4
        /*0018*/ 	.word	0x00000000
	.align		4
        /*001c*/ 	.word	0xfffffffc


//--------------------- .text._Z28multiplyMatrices_cuda_kernelPdS_S_jjj --------------------------
	.section	.text._Z28multiplyMatrices_cuda_kernelPdS_S_jjj,"ax",@progbits
	.align	128
        .global         _Z28multiplyMatrices_cuda_kernelPdS_S_jjj
        .type           _Z28multiplyMatrices_cuda_kernelPdS_S_jjj,@function
        .size           _Z28multiplyMatrices_cuda_kernelPdS_S_jjj,(.L_x_5 - _Z28multiplyMatrices_cuda_kernelPdS_S_jjj)
        .other          _Z28multiplyMatrices_cuda_kernelPdS_S_jjj,@"STO_CUDA_ENTRY STV_DEFAULT"
_Z28multiplyMatrices_cuda_kernelPdS_S_jjj:
.text._Z28multiplyMatrices_cuda_kernelPdS_S_jjj:
[----:B------:R-:W-:Y:S01]  /*0000*/  LDC R1, c[0x0][0x37c] ;  /* 0x0000df00ff017b82 */ /* 0x000fe20000000800 */
[----:B------:R-:W0:Y:S07]  /*0010*/  S2R R9, SR_TID.Y ;  /* 0x0000000000097919 */ /* 0x000e2e0000002200 */
[----:B------:R-:W1:Y:S01]  /*0020*/  S2UR UR4, SR_CTAID.Y ;  /* 0x00000000000479c3 */ /* 0x000e620000002600 */
[----:B------:R-:W2:Y:S01]  /*0030*/  LDCU UR7, c[0x0][0x398] ;  /* 0x00007300ff0777ac */ /* 0x000ea20008000800 */
[----:B------:R-:W3:Y:S06]  /*0040*/  S2R R5, SR_TID.X ;  /* 0x0000000000057919 */ /* 0x000eec0000002100 */
[----:B------:R-:W3:Y:S01]  /*0050*/  LDC R2, c[0x0][0x360] ;  /* 0x0000d800ff027b82 */ /* 0x000ee20000000800 */
[----:B------:R-:W1:Y:S07]  /*0060*/  LDCU UR5, c[0x0][0x364] ;  /* 0x00006c80ff0577ac */ /* 0x000e6e0008000800 */
[----:B------:R-:W3:Y:S08]  /*0070*/  S2UR UR6, SR_CTAID.X ;  /* 0x00000000000679c3 */ /* 0x000ef00000002500 */
[----:B------:R-:W4:Y:S01]  /*0080*/  LDC R0, c[0x0][0x3a0] ;  /* 0x0000e800ff007b82 */ /* 0x000f220000000800 */
[----:B-1----:R-:W-:-:S06]  /*0090*/  UIMAD UR4, UR4, UR5, URZ ;  /* 0x00000005040472a4 */ /* 0x002fcc000f8e02ff */
[----:B0-----:R-:W-:Y:S01]  /*00a0*/  IADD3 R3, PT, PT, R9, UR4, RZ ;  /* 0x0000000409037c10 */ /* 0x001fe2000fffe0ff */
[----:B---3--:R-:W-:-:S03]  /*00b0*/  IMAD R2, R2, UR6, R5 ;  /* 0x0000000602027c24 */ /* 0x008fc6000f8e0205 */
[----:B----4-:R-:W-:-:S04]  /*00c0*/  ISETP.GE.U32.AND P0, PT, R3, R0, PT ;  /* 0x000000000300720c */ /* 0x010fc80003f06070 */
[----:B--2---:R-:W-:-:S13]  /*00d0*/  ISETP.GE.U32.OR P0, PT, R2, UR7, P0 ;  /* 0x0000000702007c0c */ /* 0x004fda0008706470 */
[----:B------:R-:W-:Y:S05]  /*00e0*/  @P0 EXIT ;  /* 0x000000000000094d */ /* 0x000fea0003800000 */
[----:B------:R-:W0:Y:S01]  /*00f0*/  LDC R5, c[0x0][0x39c] ;  /* 0x0000e700ff057b82 */ /* 0x000e220000000800 */
[----:B------:R-:W1:Y:S01]  /*0100*/  LDCU.64 UR6, c[0x0][0x358] ;  /* 0x00006b00ff0677ac */ /* 0x000e620008000a00 */
[----:B------:R-:W-:-:S06]  /*0110*/  IMAD R7, R2, R0, R3 ;  /* 0x0000000002077224 */ /* 0x000fcc00078e0203 */
[----:B------:R-:W2:Y:S01]  /*0120*/  LDC.64 R10, c[0x0][0x390] ;  /* 0x0000e400ff0a7b82 */ /* 0x000ea20000000a00 */
[----:B0-----:R-:W-:Y:S01]  /*0130*/  ISETP.NE.AND P0, PT, R5, RZ, PT ;  /* 0x000000ff0500720c */ /* 0x001fe20003f05270 */
[----:B--2---:R-:W-:-:S05]  /*0140*/  IMAD.WIDE.U32 R10, R7, 0x8, R10 ;  /* 0x00000008070a7825 */ /* 0x004fca00078e000a */
[----:B-1----:R0:W-:Y:S07]  /*0150*/  STG.E.64 desc[UR6][R10.64], RZ ;  /* 0x000000ff0a007986 */ /* 0x0021ee000c101b06 */
[----:B------:R-:W-:Y:S05]  /*0160*/  @!P0 EXIT ;  /* 0x000000000000894d */ /* 0x000fea0003800000 */
[C---:B------:R-:W-:Y:S01]  /*0170*/  ISETP.GE.U32.AND P1, PT, R5.reuse, 0x8, PT ;  /* 0x000000080500780c */ /* 0x040fe20003f26070 */
[----:B------:R-:W-:Y:S01]  /*0180*/  HFMA2 R6, -RZ, RZ, 0, 0 ;  /* 0x00000000ff067431 */ /* 0x000fe200000001ff */
[----:B------:R-:W-:Y:S02]  /*0190*/  LOP3.LUT R4, R5, 0x7, RZ, 0xc0, !PT ;  /* 0x0000000705047812 */ /* 0x000fe400078ec0ff */
[----:B------:R-:W-:Y:S02]  /*01a0*/  CS2R R20, SRZ ;  /* 0x0000000000147805 */ /* 0x000fe4000001ff00 */
[----:B------:R-:W-:-:S07]  /*01b0*/  ISETP.NE.AND P0, PT, R4, RZ, PT ;  /* 0x000000ff0400720c */ /* 0x000fce0003f05270 */
[----:B------:R-:W-:Y:S06]  /*01c0*/  @!P1 BRA `(.L_x_0) ;  /* 0x0000000400449947 */ /* 0x000fec0003800000 */
[----:B------:R-:W-:Y:S01]  /*01d0*/  LOP3.LUT R6, R5, 0xfffffff8, RZ, 0xc0, !PT ;  /* 0xfffffff805067812 */ /* 0x000fe200078ec0ff */
[C---:B------:R-:W-:Y:S01]  /*01e0*/  IMAD R23, R0.reuse, 0x3, R3 ;  /* 0x0000000300177824 */ /* 0x040fe200078e0203 */
[C---:B------:R-:W-:Y:S01]  /*01f0*/  IADD3 R24, PT, PT, R0.reuse, UR4, R9 ;  /* 0x0000000400187c10 */ /* 0x040fe2000fffe009 */
[C-C-:B------:R-:W-:Y:S01]  /*0200*/  IMAD R27, R0.reuse, 0x5, R3.reuse ;  /* 0x00000005001b7824 */ /* 0x140fe200078e0203 */
[CC--:B------:R-:W-:Y:S01]  /*0210*/  LEA R9, R0.reuse, R3.reuse, 0x1 ;  /* 0x0000000300097211 */ /* 0x0c0fe200078e08ff */
[C-C-:B------:R-:W-:Y:S01]  /*0220*/  IMAD R29, R0.reuse, 0x6, R3.reuse ;  /* 0x00000006001d7824 */ /* 0x140fe200078e0203 */
[CC--:B------:R-:W-:Y:S01]  /*0230*/  LEA R25, R0.reuse, R3.reuse, 0x2 ;  /* 0x0000000300197211 */ /* 0x0c0fe200078e10ff */
[----:B------:R-:W-:Y:S01]  /*0240*/  IMAD R8, R0, 0x7, R3 ;  /* 0x0000000700087824 */ /* 0x000fe200078e0203 */
[----:B------:R-:W-:Y:S01]  /*0250*/  MOV R22, R3 ;  /* 0x0000000300167202 */ /* 0x000fe20000000f00 */
[----:B------:R-:W-:Y:S01]  /*0260*/  IMAD R26, R2, R5, 0x3 ;  /* 0x00000003021a7424 */ /* 0x000fe200078e0205 */
[----:B------:R-:W-:-:S02]  /*0270*/  CS2R R20, SRZ ;  /* 0x0000000000147805 */ /* 0x000fc4000001ff00 */
[----:B------:R-:W-:-:S07]  /*0280*/  IADD3 R7, PT, PT, -R6, RZ, RZ ;  /* 0x000000ff06077210 */ /* 0x000fce0007ffe1ff */
.L_x_1:
[----:B-1----:R-:W1:Y:S01]  /*0290*/  LDC.64 R12, c[0x0][0x380] ;  /* 0x0000e000ff0c7b82 */ /* 0x002e620000000a00 */
[----:B------:R-:W-:-:S07]  /*02a0*/  IADD3 R19, PT, PT, R26, -0x3, RZ ;  /* 0xfffffffd1a137810 */ /* 0x000fce0007ffe0ff */
[----:B------:R-:W2:Y:S01]  /*02b0*/  LDC.64 R14, c[0x0][0x388] ;  /* 0x0000e200ff0e7b82 */ /* 0x000ea20000000a00 */
[----:B-1----:R-:W-:-:S06]  /*02c0*/  IMAD.WIDE.U32 R18, R19, 0x8, R12 ;  /* 0x0000000813127825 */ /* 0x002fcc00078e000c */
[----:B------:R-:W3:Y:S01]  /*02d0*/  LDG.E.64 R18, desc[UR6][R18.64] ;  /* 0x0000000612127981 */ /* 0x000ee2000c1e1b00 */
[----:B--2---:R-:W-:-:S06]  /*02e0*/  IMAD.WIDE.U32 R16, R22, 0x8, R14 ;  /* 0x0000000816107825 */ /* 0x004fcc00078e000e */
[----:B------:R-:W3:Y:S01]  /*02f0*/  LDG.E.64 R16, desc[UR6][R16.64] ;  /* 0x0000000610107981 */ /* 0x000ee2000c1e1b00 */
[----:B------:R-:W-:Y:S01]  /*0300*/  IADD3 R28, PT, PT, R26, -0x2, RZ ;  /* 0xfffffffe1a1c7810 */ /* 0x000fe20007ffe0ff */
[----:B---3--:R-:W-:Y:S01]  /*0310*/  DFMA R18, R18, R16, R20 ;  /* 0x000000101212722b */ /* 0x008fe20000000014 */
[----:B------:R-:W-:-:S04]  /*0320*/  IMAD.WIDE.U32 R20, R24, 0x8, R14 ;  /* 0x0000000818147825 */ /* 0x000fc800078e000e */
[----:B------:R-:W-:Y:S02]  /*0330*/  IMAD.WIDE.U32 R16, R28, 0x8, R12 ;  /* 0x000000081c107825 */ /* 0x000fe400078e000c */
[----:B------:R1:W-:Y:S04]  /*0340*/  STG.E.64 desc[UR6][R10.64], R18 ;  /* 0x000000120a007986 */ /* 0x0003e8000c101b06 */
[----:B------:R-:W1:Y:S04]  /*0350*/  LDG.E.64 R20, desc[UR6][R20.64] ;  /* 0x0000000614147981 */ /* 0x000e68000c1e1b00 */
[----:B------:R-:W1:Y:S01]  /*0360*/  LDG.E.64 R16, desc[UR6][R16.64] ;  /* 0x0000000610107981 */ /* 0x000e62000c1e1b00 */
[----:B------:R-:W-:Y:S01]  /*0370*/  IADD3 R28, PT, PT, R26, -0x1, RZ ;  /* 0xffffffff1a1c7810 */ /* 0x000fe20007ffe0ff */
[----:B-1----:R-:W-:Y:S01]  /*0380*/  DFMA R18, R16, R20, R18 ;  /* 0x000000141012722b */ /* 0x002fe20000000012 */
[----:B------:R-:W-:-:S04]  /*0390*/  IMAD.WIDE.U32 R16, R9, 0x8, R14 ;  /* 0x0000000809107825 */ /* 0x000fc800078e000e */
[--C-:B------:R-:W-:Y:S02]  /*03a0*/  IMAD.WIDE.U32 R20, R28, 0x8, R12.reuse ;  /* 0x000000081c147825 */ /* 0x100fe400078e000c */
[----:B------:R1:W-:Y:S04]  /*03b0*/  STG.E.64 desc[UR6][R10.64], R18 ;  /* 0x000000120a007986 */ /* 0x0003e8000c101b06 */
[----:B------:R-:W2:Y:S04]  /*03c0*/  LDG.E.64 R16, desc[UR6][R16.64] ;  /* 0x0000000610107981 */ /* 0x000ea8000c1e1b00 */
[----:B------:R-:W2:Y:S02]  /*03d0*/  LDG.E.64 R20, desc[UR6][R20.64] ;  /* 0x0000000614147981 */ /* 0x000ea4000c1e1b00 */
[----:B--2---:R-:W-:Y:S01]  /*03e0*/  DFMA R16, R20, R16, R18 ;  /* 0x000000101410722b */ /* 0x004fe20000000012 */
[----:B-1----:R-:W-:-:S04]  /*03f0*/  IMAD.WIDE.U32 R18, R26, 0x8, R12 ;  /* 0x000000081a127825 */ /* 0x002fc800078e000c */
[--C-:B------:R-:W-:Y:S02]  /*0400*/  IMAD.WIDE.U32 R20, R23, 0x8, R14.reuse ;  /* 0x0000000817147825 */ /* 0x100fe400078e000e */
[----:B------:R1:W-:Y:S04]  /*0410*/  STG.E.64 desc[UR6][R10.64], R16 ;  /* 0x000000100a007986 */ /* 0x0003e8000c101b06 */
[----:B------:R-:W2:Y:S04]  /*0420*/  LDG.E.64 R18, desc[UR6][R18.64] ;  /* 0x0000000612127981 */ /* 0x000ea8000c1e1b00 */
[----:B------:R-:W2:Y:S01]  /*0430*/  LDG.E.64 R20, desc[UR6][R20.64] ;  /* 0x0000000614147981 */ /* 0x000ea2000c1e1b00 */
[----:B------:R-:W-:Y:S01]  /*0440*/  IADD3 R28, PT, PT, R26, 0x1, RZ ;  /* 0x000000011a1c7810 */ /* 0x000fe20007ffe0ff */
[----:B--2---:R-:W-:Y:S01]  /*0450*/  DFMA R20, R18, R20, R16 ;  /* 0x000000141214722b */ /* 0x004fe20000000010 */
[----:B------:R-:W-:-:S04]  /*0460*/  IMAD.WIDE.U32 R18, R25, 0x8, R14 ;  /* 0x0000000819127825 */ /* 0x000fc800078e000e */
[----:B-1----:R-:W-:Y:S02]  /*0470*/  IMAD.WIDE.U32 R16, R28, 0x8, R12 ;  /* 0x000000081c107825 */ /* 0x002fe400078e000c */
[----:B------:R1:W-:Y:S04]  /*0480*/  STG.E.64 desc[UR6][R10.64], R20 ;  /* 0x000000140a007986 */ /* 0x0003e8000c101b06 */
[----:B------:R-:W2:Y:S04]  /*0490*/  LDG.E.64 R18, desc[UR6][R18.64] ;  /* 0x0000000612127981 */ /* 0x000ea8000c1e1b00 */
[----:B------:R-:W2:Y:S01]  /*04a0*/  LDG.E.64 R16, desc[UR6][R16.64] ;  /* 0x0000000610107981 */ /* 0x000ea2000c1e1b00 */
[----:B------:R-:W-:Y:S01]  /*04b0*/  VIADD R28, R26, 0x2 ;  /* 0x000000021a1c7836 */ /* 0x000fe20000000000 */
[----:B--2---:R-:W-:Y:S01]  /*04c0*/  DFMA R18, R16, R18, R20 ;  /* 0x000000121012722b */ /* 0x004fe20000000014 */
[----:B------:R-:W-:-:S04]  /*04d0*/  IMAD.WIDE.U32 R16, R27, 0x8, R14 ;  /* 0x000000081b107825 */ /* 0x000fc800078e000e */
[----:B-1----:R-:W-:Y:S02]  /*04e0*/  IMAD.WIDE.U32 R20, R28, 0x8, R12 ;  /* 0x000000081c147825 */ /* 0x002fe400078e000c */
        /* <DEDUP_REMOVED lines=10> */
[----:B------:R-:W-:Y:S01]  /*0590*/  IADD3 R28, PT, PT, R26, 0x4, RZ ;  /* 0x000000041a1c7810 */ /* 0x000fe20007ffe0ff */
[----:B------:R-:W-:-:S04]  /*05a0*/  IMAD.WIDE.U32 R14, R8, 0x8, R14 ;  /* 0x00000008080e7825 */ /* 0x000fc800078e000e */
[----:B------:R-:W-:Y:S01]  /*05b0*/  IMAD.WIDE.U32 R12, R28, 0x8, R12 ;  /* 0x000000081c0c7825 */ /* 0x000fe200078e000c */
[----:B--2---:R-:W-:-:S07]  /*05c0*/  DFMA R18, R18, R20, R16 ;  /* 0x000000141212722b */ /* 0x004fce0000000010 */
[----:B------:R1:W-:Y:S04]  /*05d0*/  STG.E.64 desc[UR6][R10.64], R18 ;  /* 0x000000120a007986 */ /* 0x0003e8000c101b06 */
[----:B------:R-:W2:Y:S04]  /*05e0*/  LDG.E.64 R14, desc[UR6][R14.64] ;  /* 0x000000060e0e7981 */ /* 0x000ea8000c1e1b00 */
[----:B------:R-:W2:Y:S01]  /*05f0*/  LDG.E.64 R12, desc[UR6][R12.64] ;  /* 0x000000060c0c7981 */ /* 0x000ea2000c1e1b00 */
[----:B------:R-:W-:-:S04]  /*0600*/  IADD3 R7, PT, PT, R7, 0x8, RZ ;  /* 0x0000000807077810 */ /* 0x000fc80007ffe0ff */
[----:B------:R-:W-:Y:S01]  /*0610*/  ISETP.NE.AND P1, PT, R7, RZ, PT ;  /* 0x000000ff0700720c */ /* 0x000fe20003f25270 */
[----:B------:R-:W-:Y:S01]  /*0620*/  IMAD R23, R0, 0x8, R23 ;  /* 0x0000000800177824 */ /* 0x000fe200078e0217 */
[----:B------:R-:W-:Y:S02]  /*0630*/  IADD3 R26, PT, PT, R26, 0x8, RZ ;  /* 0x000000081a1a7810 */ /* 0x000fe40007ffe0ff */
[C---:B------:R-:W-:Y:S02]  /*0640*/  LEA R24, R0.reuse, R24, 0x3 ;  /* 0x0000001800187211 */ /* 0x040fe400078e18ff */
[C---:B------:R-:W-:Y:S02]  /*0650*/  LEA R9, R0.reuse, R9, 0x3 ;  /* 0x0000000900097211 */ /* 0x040fe400078e18ff */
[C---:B------:R-:W-:Y:S02]  /*0660*/  LEA R25, R0.reuse, R25, 0x3 ;  /* 0x0000001900197211 */ /* 0x040fe400078e18ff */
[----:B------:R-:W-:-:S02]  /*0670*/  LEA R27, R0, R27, 0x3 ;  /* 0x0000001b001b7211 */ /* 0x000fc400078e18ff */
[C---:B------:R-:W-:Y:S02]  /*0680*/  LEA R29, R0.reuse, R29, 0x3 ;  /* 0x0000001d001d7211 */ /* 0x040fe400078e18ff */
[C---:B------:R-:W-:Y:S02]  /*0690*/  LEA R8, R0.reuse, R8, 0x3 ;  /* 0x0000000800087211 */ /* 0x040fe400078e18ff */
[----:B------:R-:W-:Y:S01]  /*06a0*/  LEA R22, R0, R22, 0x3 ;  /* 0x0000001600167211 */ /* 0x000fe200078e18ff */
[----:B--2---:R-:W-:-:S07]  /*06b0*/  DFMA R20, R12, R14, R18 ;  /* 0x0000000e0c14722b */ /* 0x004fce0000000012 */
[----:B------:R1:W-:Y:S01]  /*06c0*/  STG.E.64 desc[UR6][R10.64], R20 ;  /* 0x000000140a007986 */ /* 0x0003e2000c101b06 */
[----:B------:R-:W-:Y:S05]  /*06d0*/  @P1 BRA `(.L_x_1) ;  /* 0xfffffff800ec1947 */ /* 0x000fea000383ffff */
.L_x_0:
[----:B------:R-:W-:Y:S05]  /*06e0*/  @!P0 EXIT ;  /* 0x000000000000894d */ /* 0x000fea0003800000 */
[----:B------:R-:W-:Y:S02]  /*06f0*/  ISETP.GE.U32.AND P0, PT, R4, 0x4, PT ;  /* 0x000000040400780c */ /* 0x000fe40003f06070 */
[----:B-1----:R-:W-:-:S04]  /*0700*/  LOP3.LUT R18, R5, 0x3, RZ, 0xc0, !PT ;  /* 0x0000000305127812 */ /* 0x002fc800078ec0ff */
[----:B------:R-:W-:-:S07]  /*0710*/  ISETP.NE.AND P1, PT, R18, RZ, PT ;  /* 0x000000ff1200720c */ /* 0x000fce0003f25270 */
[----:B------:R-:W-:Y:S06]  /*0720*/  @!P0 BRA `(.L_x_2) ;  /* 0x00000000008c8947 */ /* 0x000fec0003800000 */
[----:B------:R-:W1:Y:S01]  /*0730*/  LDC.64 R8, c[0x0][0x388] ;  /* 0x0000e200ff087b82 */ /* 0x000e620000000a00 */
[----:B------:R-:W-:Y:S02]  /*0740*/  IMAD R19, R6, R0, R3 ;  /* 0x0000000006137224 */ /* 0x000fe400078e0203 */
[----:B------:R-:W-:-:S05]  /*0750*/  IMAD R7, R2, R5, R6 ;  /* 0x0000000502077224 */ /* 0x000fca00078e0206 */
[----:B------:R-:W2:Y:S01]  /*0760*/  LDC.64 R12, c[0x0][0x380] ;  /* 0x0000e000ff0c7b82 */ /* 0x000ea20000000a00 */
[----:B-1----:R-:W-:-:S06]  /*0770*/  IMAD.WIDE.U32 R24, R19, 0x8, R8 ;  /* 0x0000000813187825 */ /* 0x002fcc00078e0008 */
[----:B------:R-:W3:Y:S01]  /*0780*/  LDG.E.64 R24, desc[UR6][R24.64] ;  /* 0x0000000618187981 */ /* 0x000ee2000c1e1b00 */
[----:B--2---:R-:W-:-:S05]  /*0790*/  IMAD.WIDE.U32 R26, R7, 0x8, R12 ;  /* 0x00000008071a7825 */ /* 0x004fca00078e000c */
[----:B------:R-:W3:Y:S01]  /*07a0*/  LDG.E.64 R14, desc[UR6][R26.64] ;  /* 0x000000061a0e7981 */ /* 0x000ee2000c1e1b00 */
[----:B------:R-:W-:Y:S02]  /*07b0*/  IADD3 R29, PT, PT, R7, 0x1, RZ ;  /* 0x00000001071d7810 */ /* 0x000fe40007ffe0ff */
[----:B------:R-:W-:-:S03]  /*07c0*/  IADD3 R19, PT, PT, R19, R0, RZ ;  /* 0x0000000013137210 */ /* 0x000fc60007ffe0ff */
[----:B------:R-:W-:-:S04]  /*07d0*/  IMAD.WIDE.U32 R28, R29, 0x8, R12 ;  /* 0x000000081d1c7825 */ /* 0x000fc800078e000c */
[----:B------:R-:W-:Y:S01]  /*07e0*/  IMAD.WIDE.U32 R22, R19, 0x8, R8 ;  /* 0x0000000813167825 */ /* 0x000fe200078e0008 */
[----:B---3--:R-:W-:-:S07]  /*07f0*/  DFMA R20, R14, R24, R20 ;  /* 0x000000180e14722b */ /* 0x008fce0000000014 */
[----:B------:R1:W-:Y:S04]  /*0800*/  STG.E.64 desc[UR6][R10.64], R20 ;  /* 0x000000140a007986 */ /* 0x0003e8000c101b06 */
[----:B------:R-:W2:Y:S04]  /*0810*/  LDG.E.64 R14, desc[UR6][R28.64] ;  /* 0x000000061c0e7981 */ /* 0x000ea8000c1e1b00 */
[----:B------:R-:W2:Y:S01]  /*0820*/  LDG.E.64 R16, desc[UR6][R22.64] ;  /* 0x0000000616107981 */ /* 0x000ea2000c1e1b00 */
[----:B------:R-:W-:Y:S01]  /*0830*/  IADD3 R19, PT, PT, R19, R0, RZ ;  /* 0x0000000013137210 */ /* 0x000fe20007ffe0ff */
[----:B------:R-:W-:-:S04]  /*0840*/  VIADD R4, R7, 0x2 ;  /* 0x0000000207047836 */ /* 0x000fc80000000000 */
[----:B------:R-:W-:-:S04]  /*0850*/  IMAD.WIDE.U32 R24, R19, 0x8, R8 ;  /* 0x0000000813187825 */ /* 0x000fc800078e0008 */
[----:B------:R-:W-:Y:S01]  /*0860*/  IMAD.WIDE.U32 R26, R4, 0x8, R12 ;  /* 0x00000008041a7825 */ /* 0x000fe200078e000c */
[----:B--2---:R-:W-:-:S07]  /*0870*/  DFMA R14, R14, R16, R20 ;  /* 0x000000100e0e722b */ /* 0x004fce0000000014 */
[----:B------:R2:W-:Y:S04]  /*0880*/  STG.E.64 desc[UR6][R10.64], R14 ;  /* 0x0000000e0a007986 */ /* 0x0005e8000c101b06 */
[----:B------:R-:W3:Y:S04]  /*0890*/  LDG.E.64 R16, desc[UR6][R26.64] ;  /* 0x000000061a107981 */ /* 0x000ee8000c1e1b00 */
[----:B------:R-:W3:Y:S01]  /*08a0*/  LDG.E.64 R24, desc[UR6][R24.64] ;  /* 0x0000000618187981 */ /* 0x000ee2000c1e1b00 */
[----:B------:R-:W-:Y:S02]  /*08b0*/  IADD3 R7, PT, PT, R7, 0x3, RZ ;  /* 0x0000000307077810 */ /* 0x000fe40007ffe0ff */
[----:B------:R-:W-:-:S03]  /*08c0*/  IADD3 R19, PT, PT, R19, R0, RZ ;  /* 0x0000000013137210 */ /* 0x000fc60007ffe0ff */
[----:B------:R-:W-:-:S04]  /*08d0*/  IMAD.WIDE.U32 R12, R7, 0x8, R12 ;  /* 0x00000008070c7825 */ /* 0x000fc800078e000c */
[----:B------:R-:W-:Y:S01]  /*08e0*/  IMAD.WIDE.U32 R8, R19, 0x8, R8 ;  /* 0x0000000813087825 */ /* 0x000fe200078e0008 */
[----:B---3--:R-:W-:-:S07]  /*08f0*/  DFMA R16, R16, R24, R14 ;  /* 0x000000181010722b */ /* 0x008fce000000000e */
[----:B------:R2:W-:Y:S04]  /*0900*/  STG.E.64 desc[UR6][R10.64], R16 ;  /* 0x000000100a007986 */ /* 0x0005e8000c101b06 */
[----:B------:R-:W1:Y:S04]  /*0910*/  LDG.E.64 R12, desc[UR6][R12.64] ;  /* 0x000000060c0c7981 */ /* 0x000e68000c1e1b00 */
[----:B------:R-:W1:Y:S01]  /*0920*/  LDG.E.64 R8, desc[UR6][R8.64] ;  /* 0x0000000608087981 */ /* 0x000e62000c1e1b00 */
[----:B------:R-:W-:Y:S01]  /*0930*/  IADD3 R6, PT, PT, R6, 0x4, RZ ;  /* 0x0000000406067810 */ /* 0x000fe20007ffe0ff */
[----:B-1----:R-:W-:-:S07]  /*0940*/  DFMA R20, R12, R8, R16 ;  /* 0x000000080c14722b */ /* 0x002fce0000000010 */
[----:B------:R2:W-:Y:S04]  /*0950*/  STG.E.64 desc[UR6][R10.64], R20 ;  /* 0x000000140a007986 */ /* 0x0005e8000c101b06 */
.L_x_2:
[----:B------:R-:W-:Y:S05]  /*0960*/  @!P1 EXIT ;  /* 0x000000000000994d */ /* 0x000fea0003800000 */
[----:B------:R-:W-:Y:S02]  /*0970*/  ISETP.NE.AND P0, PT, R18, 0x1, PT ;  /* 0x000000011200780c */ /* 0x000fe40003f05270 */
[----:B------:R-:W-:-:S04]  /*0980*/  LOP3.LUT R4, R5, 0x1, RZ, 0xc0, !PT ;  /* 0x0000000105047812 */ /* 0x000fc800078ec0ff */
[----:B------:R-:W-:-:S07]  /*0990*/  ISETP.NE.U32.AND P1, PT, R4, 0x1, PT ;  /* 0x000000010400780c */ /* 0x000fce0003f25070 */
[----:B------:R-:W-:Y:S06]  /*09a0*/  @!P0 BRA `(.L_x_3) ;  /* 0x00000000004c8947 */ /* 0x000fec0003800000 */
[----:B------:R-:W2:Y:S01]  /*09b0*/  LDC.64 R8, c[0x0][0x388] ;  /* 0x0000e200ff087b82 */ /* 0x000ea20000000a00 */
[----:B------:R-:W-:Y:S02]  /*09c0*/  IMAD R23, R6, R0, R3 ;  /* 0x0000000006177224 */ /* 0x000fe400078e0203 */
[----:B------:R-:W-:-:S05]  /*09d0*/  IMAD R7, R2, R5, R6 ;  /* 0x0000000502077224 */ /* 0x000fca00078e0206 */
[----:B------:R-:W1:Y:S01]  /*09e0*/  LDC.64 R12, c[0x0][0x380] ;  /* 0x0000e000ff0c7b82 */ /* 0x000e620000000a00 */
[----:B--2---:R-:W-:-:S06]  /*09f0*/  IMAD.WIDE.U32 R16, R23, 0x8, R8 ;  /* 0x0000000817107825 */ /* 0x004fcc00078e0008 */
[----:B------:R-:W2:Y:S01]  /*0a00*/  LDG.E.64 R16, desc[UR6][R16.64] ;  /* 0x0000000610107981 */ /* 0x000ea2000c1e1b00 */
[----:B-1----:R-:W-:-:S05]  /*0a10*/  IMAD.WIDE.U32 R18, R7, 0x8, R12 ;  /* 0x0000000807127825 */ /* 0x002fca00078e000c */
[----:B------:R-:W2:Y:S01]  /*0a20*/  LDG.E.64 R14, desc[UR6][R18.64] ;  /* 0x00000006120e7981 */ /* 0x000ea2000c1e1b00 */
[----:B------:R-:W-:Y:S02]  /*0a30*/  IADD3 R23, PT, PT, R23, R0, RZ ;  /* 0x0000000017177210 */ /* 0x000fe40007ffe0ff */
[----:B------:R-:W-:-:S03]  /*0a40*/  IADD3 R7, PT, PT, R7, 0x1, RZ ;  /* 0x0000000107077810 */ /* 0x000fc60007ffe0ff */
[----:B------:R-:W-:-:S04]  /*0a50*/  IMAD.WIDE.U32 R8, R23, 0x8, R8 ;  /* 0x0000000817087825 */ /* 0x000fc800078e0008 */
[----:B------:R-:W-:Y:S01]  /*0a60*/  IMAD.WIDE.U32 R12, R7, 0x8, R12 ;  /* 0x00000008070c7825 */ /* 0x000fe200078e000c */
[----:B--2---:R-:W-:-:S07]  /*0a70*/  DFMA R14, R14, R16, R20 ;  /* 0x000000100e0e722b */ /* 0x004fce0000000014 */
[----:B------:R1:W-:Y:S04]  /*0a80*/  STG.E.64 desc[UR6][R10.64], R14 ;  /* 0x0000000e0a007986 */ /* 0x0003e8000c101b06 */
[----:B------:R-:W2:Y:S04]  /*0a90*/  LDG.E.64 R20, desc[UR6][R12.64] ;  /* 0x000000060c147981 */ /* 0x000ea8000c1e1b00 */
[----:B------:R-:W2:Y:S01]  /*0aa0*/  LDG.E.64 R8, desc[UR6][R8.64] ;  /* 0x0000000608087981 */ /* 0x000ea2000c1e1b00 */
[----:B------:R-:W-:Y:S01]  /*0ab0*/  IADD3 R6, PT, PT, R6, 0x2, RZ ;  /* 0x0000000206067810 */ /* 0x000fe20007ffe0ff */
[----:B--2---:R-:W-:-:S07]  /*0ac0*/  DFMA R20, R20, R8, R14 ;  /* 0x000000081414722b */ /* 0x004fce000000000e */
[----:B------:R1:W-:Y:S04]  /*0ad0*/  STG.E.64 desc[UR6][R10.64], R20 ;  /* 0x000000140a007986 */ /* 0x0003e8000c101b06 */
.L_x_3:
[----:B------:R-:W-:Y:S05]  /*0ae0*/  @P1 EXIT ;  /* 0x000000000000194d */ /* 0x000fea0003800000 */
[----:B------:R-:W3:Y:S01]  /*0af0*/  LDC.64 R8, c[0x0][0x380] ;  /* 0x0000e000ff087b82 */ /* 0x000ee20000000a00 */
[----:B------:R-:W-:Y:S02]  /*0b00*/  IMAD R5, R2, R5, R6 ;  /* 0x0000000502057224 */ /* 0x000fe400078e0206 */
[----:B------:R-:W-:-:S05]  /*0b10*/  IMAD R7, R6, R0, R3 ;  /* 0x0000000006077224 */ /* 0x000fca00078e0203 */
[----:B------:R-:W4:Y:S01]  /*0b20*/  LDC.64 R12, c[0x0][0x388] ;  /* 0x0000e200ff0c7b82 */ /* 0x000f220000000a00 */
[----:B---3--:R-:W-:-:S06]  /*0b30*/  IMAD.WIDE.U32 R2, R5, 0x8, R8 ;  /* 0x0000000805027825 */ /* 0x008fcc00078e0008 */
[----:B------:R-:W1:Y:S01]  /*0b40*/  LDG.E.64 R2, desc[UR6][R2.64] ;  /* 0x0000000602027981 */ /* 0x000e62000c1e1b00 */
[----:B----4-:R-:W-:-:S06]  /*0b50*/  IMAD.WIDE.U32 R4, R7, 0x8, R12 ;  /* 0x0000000807047825 */ /* 0x010fcc00078e000c */
[----:B------:R-:W1:Y:S02]  /*0b60*/  LDG.E.64 R4, desc[UR6][R4.64] ;  /* 0x0000000604047981 */ /* 0x000e64000c1e1b00 */
[----:B-12---:R-:W-:-:S07]  /*0b70*/  DFMA R20, R2, R4, R20 ;  /* 0x000000040214722b */ /* 0x006fce0000000014 */
[----:B------:R-:W-:Y:S01]  /*0b80*/  STG.E.64 desc[UR6][R10.64], R20 ;  /* 0x000000140a007986 */ /* 0x000fe2000c101b06 */
[----:B------:R-:W-:Y:S05]  /*0b90*/  EXIT ;  /* 0x000000000000794d */ /* 0x000fea0003800000 */
.L_x_4:
[----:B------:R-:W-:-:S00]  /*0ba0*/  BRA `(.L_x_4) ;  /* 0xfffffffc00fc7947 */ /* 0x000fc0000383ffff */
[----:B------:R-:W-:-:S00]  /*0bb0*/  NOP ;  /* 0x0000000000007918 */ /* 0x000fc00000000000 */
        /* <DEDUP_REMOVED lines=12> */
.L_x_5:


//--------------------- .nv.shared.reserved.0     --------------------------
	.section	.nv.shared.reserved.0,"aw",@nobits
	.weak		__nv_reservedSMEM_offset_0_alias
	.size		__nv_reservedSMEM_offset_0_alias, 0, 64
	.other		__nv_reservedSMEM_offset_0_alias,@"STO_CUDA_RESERVED_SHARED STV_DEFAULT"
__nv_reservedSMEM_offset_0_alias:
	.zero		0
	.zero		64


//--------------------- .nv.constant0._Z28multiplyMatrices_cuda_kernelPdS_S_jjj --------------------------
	.section	.nv.constant0._Z28multiplyMatrices_cuda_kernelPdS_S_jjj,"a",@progbits
	.sectionflags	@""
	.align	4
.nv.constant0._Z28multiplyMatrices_cuda_kernelPdS_S_jjj:
	.zero		932


//--------------------- SYMBOLS --------------------------

	.type		.nv.reservedSmem.offset0,@object
	.size		.nv.reservedSmem.offset0,0x4
